	.headerflags	@"EF_CUDA_TEXMODE_UNIFIED EF_CUDA_64BIT_ADDRESS EF_CUDA_ACCELERATORS EF_CUDA_SM90 EF_CUDA_VIRTUAL_SM(EF_CUDA_SM90)"
	.elftype	@"ET_EXEC"


//--------------------- .nv.info                  --------------------------
	.section	.nv.info,"",@"SHT_CUDA_INFO"
	.align	4


	//----- nvinfo : EIATTR_REGCOUNT
	.align		4
        /*0000*/ 	.byte	0x04, 0x2f
        /*0002*/ 	.short	(.L_3 - .L_2)
	.align		4
.L_2:
        /*0004*/ 	.word	index@(triton_poi_fused__native_batch_norm_legit_no_training_30)
        /*0008*/ 	.word	0x00000016


	//----- nvinfo : EIATTR_MIN_STACK_SIZE
	.align		4
.L_3:
        /*000c*/ 	.byte	0x04, 0x12
        /*000e*/ 	.short	(.L_5 - .L_4)
	.align		4
.L_4:
        /*0010*/ 	.word	index@(triton_poi_fused__native_batch_norm_legit_no_training_30)
        /*0014*/ 	.word	0x00000000


	//----- nvinfo : EIATTR_FRAME_SIZE
	.align		4
.L_5:
        /*0018*/ 	.byte	0x04, 0x11
        /*001a*/ 	.short	(.L_7 - .L_6)
	.align		4
.L_6:
        /*001c*/ 	.word	index@(triton_poi_fused__native_batch_norm_legit_no_training_30)
        /*0020*/ 	.word	0x00000000


	//----- nvinfo : EIATTR_MIN_STACK_SIZE
	.align		4
.L_7:
        /*0024*/ 	.byte	0x04, 0x12
        /*0026*/ 	.short	(.L_9 - .L_8)
	.align		4
.L_8:
        /*0028*/ 	.word	index@(triton_poi_fused__native_batch_norm_legit_no_training_30)
        /*002c*/ 	.word	0x00000000
.L_9:


//--------------------- .nv.info.triton_poi_fused__native_batch_norm_legit_no_training_30 --------------------------
	.section	.nv.info.triton_poi_fused__native_batch_norm_legit_no_training_30,"",@"SHT_CUDA_INFO"
	.sectionflags	@""
	.align	4


	//----- nvinfo : EIATTR_CUDA_API_VERSION
	.align		4
        /*0000*/ 	.byte	0x04, 0x37
        /*0002*/ 	.short	(.L_11 - .L_10)
.L_10:
        /*0004*/ 	.word	0x0000007c


	//----- nvinfo : EIATTR_KPARAM_INFO
	.align		4
.L_11:
        /*0008*/ 	.byte	0x04, 0x17
        /*000a*/ 	.short	(.L_13 - .L_12)
.L_12:
        /*000c*/ 	.word	0x00000000
        /*0010*/ 	.short	0x0006
        /*0012*/ 	.short	0x0030
        /*0014*/ 	.byte	0x00, 0xf0, 0x11, 0x00


	//----- nvinfo : EIATTR_KPARAM_INFO
	.align		4
.L_13:
        /*0018*/ 	.byte	0x04, 0x17
        /*001a*/ 	.short	(.L_15 - .L_14)
.L_14:
        /*001c*/ 	.word	0x00000000
        /*0020*/ 	.short	0x0005
        /*0022*/ 	.short	0x0028
        /*0024*/ 	.byte	0x00, 0xf4, 0x21, 0x00


	//----- nvinfo : EIATTR_KPARAM_INFO
	.align		4
.L_15:
        /*0028*/ 	.byte	0x04, 0x17
        /*002a*/ 	.short	(.L_17 - .L_16)
.L_16:
        /*002c*/ 	.word	0x00000000
        /*0030*/ 	.short	0x0004
        /*0032*/ 	.short	0x0020
        /*0034*/ 	.byte	0x00, 0xf4, 0x21, 0x00


	//----- nvinfo : EIATTR_KPARAM_INFO
	.align		4
.L_17:
        /*0038*/ 	.byte	0x04, 0x17
        /*003a*/ 	.short	(.L_19 - .L_18)
.L_18:
        /*003c*/ 	.word	0x00000000
        /*0040*/ 	.short	0x0003
        /*0042*/ 	.short	0x0018
        /*0044*/ 	.byte	0x00, 0xf4, 0x21, 0x00


	//----- nvinfo : EIATTR_KPARAM_INFO
	.align		4
.L_19:
        /*0048*/ 	.byte	0x04, 0x17
        /*004a*/ 	.short	(.L_21 - .L_20)
.L_20:
        /*004c*/ 	.word	0x00000000
        /*0050*/ 	.short	0x0002
        /*0052*/ 	.short	0x0010
        /*0054*/ 	.byte	0x00, 0xf4, 0x21, 0x00


	//----- nvinfo : EIATTR_KPARAM_INFO
	.align		4
.L_21:
        /*0058*/ 	.byte	0x04, 0x17
        /*005a*/ 	.short	(.L_23 - .L_22)
.L_22:
        /*005c*/ 	.word	0x00000000
        /*0060*/ 	.short	0x0001
        /*0062*/ 	.short	0x0008
        /*0064*/ 	.byte	0x00, 0xf4, 0x21, 0x00


	//----- nvinfo : EIATTR_KPARAM_INFO
	.align		4
.L_23:
        /*0068*/ 	.byte	0x04, 0x17
        /*006a*/ 	.short	(.L_25 - .L_24)
.L_24:
        /*006c*/ 	.word	0x00000000
        /*0070*/ 	.short	0x0000
        /*0072*/ 	.short	0x0000
        /*0074*/ 	.byte	0x00, 0xf4, 0x21, 0x00


	//----- nvinfo : EIATTR_SPARSE_MMA_MASK
	.align		4
.L_25:
        /*0078*/ 	.byte	0x03, 0x50
        /*007a*/ 	.short	0x0000


	//----- nvinfo : EIATTR_MAXREG_COUNT
	.align		4
        /*007c*/ 	.byte	0x03, 0x1b
        /*007e*/ 	.short	0x00ff


	//----- nvinfo : EIATTR_EXIT_INSTR_OFFSETS
	.align		4
        /*0080*/ 	.byte	0x04, 0x1c
        /*0082*/ 	.short	(.L_27 - .L_26)


	//   ....[0]....
.L_26:
        /*0084*/ 	.word	0x00000450


	//   ....[1]....
        /*0088*/ 	.word	0x00000470


	//----- nvinfo : EIATTR_REQNTID
	.align		4
.L_27:
        /*008c*/ 	.byte	0x04, 0x10
        /*008e*/ 	.short	(.L_29 - .L_28)
.L_28:
        /*0090*/ 	.word	0x00000080
        /*0094*/ 	.word	0x00000001
        /*0098*/ 	.word	0x00000001


	//----- nvinfo : EIATTR_CBANK_PARAM_SIZE
	.align		4
.L_29:
        /*009c*/ 	.byte	0x03, 0x19
        /*009e*/ 	.short	0x0034


	//----- nvinfo : EIATTR_PARAM_CBANK
	.align		4
        /*00a0*/ 	.byte	0x04, 0x0a
        /*00a2*/ 	.short	(.L_31 - .L_30)
	.align		4
.L_30:
        /*00a4*/ 	.word	index@(.nv.constant0.triton_poi_fused__native_batch_norm_legit_no_training_30)
        /*00a8*/ 	.short	0x0210
        /*00aa*/ 	.short	0x0034


	//----- nvinfo : EIATTR_SW_WAR
	.align		4
.L_31:
        /*00ac*/ 	.byte	0x04, 0x36
        /*00ae*/ 	.short	(.L_33 - .L_32)
.L_32:
        /*00b0*/ 	.word	0x00000008
.L_33:


//--------------------- .nv.callgraph             --------------------------
	.section	.nv.callgraph,"",@"SHT_CUDA_CALLGRAPH"
	.align	4
	.sectionentsize	8
	.align		4
        /*0000*/ 	.word	0x00000000
	.align		4
        /*0004*/ 	.word	0xffffffff
	.align		4
        /*0008*/ 	.word	0x00000000
	.align		4
        /*000c*/ 	.word	0xfffffffe
	.align		4
        /*0010*/ 	.word	0x00000000
	.align		4
        /*0014*/ 	.word	0xfffffffd
	.align		4
        /*0018*/ 	.word	0x00000000
	.align		4
        /*001c*/ 	.word	0xfffffffc


//--------------------- .nv.constant4             --------------------------
	.section	.nv.constant4,"a",@progbits
	.align	8
	.align		8
.nv.constant4:
        /*0000*/ 	.dword	_$_str
	.align		8
        /*0008*/ 	.dword	_$_str_$_2


//--------------------- .text.triton_poi_fused__native_batch_norm_legit_no_training_30 --------------------------
	.section	.text.triton_poi_fused__native_batch_norm_legit_no_training_30,"ax",@progbits
	.align	128
        .global         triton_poi_fused__native_batch_norm_legit_no_training_30
        .type           triton_poi_fused__native_batch_norm_legit_no_training_30,@function
        .size           triton_poi_fused__native_batch_norm_legit_no_training_30,(.L_x_1 - triton_poi_fused__native_batch_norm_legit_no_training_30)
        .other          triton_poi_fused__native_batch_norm_legit_no_training_30,@"STO_CUDA_ENTRY STV_DEFAULT"
triton_poi_fused__native_batch_norm_legit_no_training_30:
.text.triton_poi_fused__native_batch_norm_legit_no_training_30:
[----:B------:R-:W0:Y:S01]  /*0000*/  LDC R1, c[0x0][0x28] ;  /* 0x00000a00ff017b82 */ /* 0x000e220000000800 */
[----:B------:R-:W1:Y:S07]  /*0010*/  S2R R0, SR_TID.X ;  /* 0x0000000000007919 */ /* 0x000e6e0000002100 */
[----:B------:R-:W2:Y:S01]  /*0020*/  LDC.64 R8, c[0x0][0x220] ;  /* 0x00008800ff087b82 */ /* 0x000ea20000000a00 */
[----:B------:R-:W-:Y:S01]  /*0030*/  ULDC.64 UR4, c[0x0][0x208] ;  /* 0x0000820000047ab9 */ /* 0x000fe20000000a00 */
[----:B------:R-:W3:Y:S06]  /*0040*/  S2R R5, SR_CTAID.X ;  /* 0x0000000000057919 */ /* 0x000eec0000002500 */
[----:B------:R-:W4:Y:S08]  /*0050*/  LDC.64 R14, c[0x0][0x218] ;  /* 0x00008600ff0e7b82 */ /* 0x000f300000000a00 */
[----:B------:R-:W5:Y:S08]  /*0060*/  LDC.64 R12, c[0x0][0x210] ;  /* 0x00008400ff0c7b82 */ /* 0x000f700000000a00 */
[----:B------:R-:W4:Y:S01]  /*0070*/  LDC.64 R16, c[0x0][0x228] ;  /* 0x00008a00ff107b82 */ /* 0x000f220000000a00 */
[----:B-1----:R-:W-:-:S07]  /*0080*/  SHF.L.U32 R0, R0, 0x1, RZ ;  /* 0x0000000100007819 */ /* 0x002fce00000006ff */
[----:B------:R-:W1:Y:S01]  /*0090*/  LDC.64 R18, c[0x0][0x230] ;  /* 0x00008c00ff127b82 */ /* 0x000e620000000a00 */
[----:B---3--:R-:W-:Y:S02]  /*00a0*/  SHF.R.S32.HI R3, RZ, 0x17, R5 ;  /* 0x00000017ff037819 */ /* 0x008fe40000011405 */
[----:B------:R-:W-:Y:S02]  /*00b0*/  LOP3.LUT R0, R0, 0xfe, RZ, 0xc0, !PT ;  /* 0x000000fe00007812 */ /* 0x000fe400078ec0ff */
[----:B------:R-:W-:Y:S02]  /*00c0*/  SGXT R3, R3, 0x1 ;  /* 0x000000010303781a */ /* 0x000fe40000000200 */
[----:B------:R-:W-:-:S04]  /*00d0*/  LEA R0, R5, R0, 0x8 ;  /* 0x0000000005007211 */ /* 0x000fc800078e40ff */
[----:B------:R-:W-:Y:S02]  /*00e0*/  LEA.HI R3, R3, R0, RZ, 0x2 ;  /* 0x0000000003037211 */ /* 0x000fe400078f10ff */
[----:B------:R-:W-:Y:S02]  /*00f0*/  ISETP.GE.AND P4, PT, R0, 0x120, PT ;  /* 0x000001200000780c */ /* 0x000fe40003f86270 */
[----:B------:R-:W-:-:S05]  /*0100*/  SHF.R.S32.HI R3, RZ, 0x2, R3 ;  /* 0x00000002ff037819 */ /* 0x000fca0000011403 */
[----:B------:R-:W-:-:S05]  /*0110*/  IMAD.HI R2, R3, 0x38e38e39, RZ ;  /* 0x38e38e3903027827 */ /* 0x000fca00078e02ff */
[----:B------:R-:W-:-:S04]  /*0120*/  SHF.R.U32.HI R5, RZ, 0x1f, R2 ;  /* 0x0000001fff057819 */ /* 0x000fc80000011602 */
[----:B------:R-:W-:Y:S02]  /*0130*/  LEA.HI.SX32 R2, R2, R5, 0x1e ;  /* 0x0000000502027211 */ /* 0x000fe400078ff2ff */
[----:B------:R-:W-:-:S03]  /*0140*/  CS2R R4, SRZ ;  /* 0x0000000000047805 */ /* 0x000fc6000001ff00 */
[----:B------:R-:W-:-:S04]  /*0150*/  IMAD R11, R2, -0x12, R3 ;  /* 0xffffffee020b7824 */ /* 0x000fc800078e0203 */
[----:B--2---:R-:W-:-:S05]  /*0160*/  IMAD.WIDE R8, R11, 0x4, R8 ;  /* 0x000000040b087825 */ /* 0x004fca00078e0208 */
[----:B------:R-:W2:Y:S04]  /*0170*/  @!P4 LDG.E.EL R4, desc[UR4][R8.64] ;  /* 0x000000040804c981 */ /* 0x000ea8000c2e1900 */
[----:B------:R3:W2:Y:S01]  /*0180*/  @!P4 LDG.E.EL R5, desc[UR4][R8.64] ;  /* 0x000000040805c981 */ /* 0x0006a2000c2e1900 */
[----:B------:R-:W-:Y:S02]  /*0190*/  CS2R R6, SRZ ;  /* 0x0000000000067805 */ /* 0x000fe4000001ff00 */
[----:B------:R-:W-:Y:S01]  /*01a0*/  CS2R R2, SRZ ;  /* 0x0000000000027805 */ /* 0x000fe2000001ff00 */
[----:B----4-:R-:W-:-:S04]  /*01b0*/  IMAD.WIDE R14, R11, 0x4, R14 ;  /* 0x000000040b0e7825 */ /* 0x010fc800078e020e */
[----:B-----5:R-:W-:Y:S01]  /*01c0*/  IMAD.WIDE R12, R0, 0x4, R12 ;  /* 0x00000004000c7825 */ /* 0x020fe200078e020c */
[----:B------:R-:W4:Y:S04]  /*01d0*/  @!P4 LDG.E.EL R6, desc[UR4][R14.64] ;  /* 0x000000040e06c981 */ /* 0x000f28000c2e1900 */
[----:B------:R-:W4:Y:S01]  /*01e0*/  @!P4 LDG.E.64 R2, desc[UR4][R12.64] ;  /* 0x000000040c02c981 */ /* 0x000f22000c1e1b00 */
[C---:B0-----:R-:W-:Y:S01]  /*01f0*/  IMAD.WIDE R16, R11.reuse, 0x4, R16 ;  /* 0x000000040b107825 */ /* 0x041fe200078e0210 */
[----:B---3--:R-:W-:Y:S02]  /*0200*/  CS2R R8, SRZ ;  /* 0x0000000000087805 */ /* 0x008fe4000001ff00 */
[----:B------:R0:W3:Y:S01]  /*0210*/  @!P4 LDG.E.EL R7, desc[UR4][R14.64] ;  /* 0x000000040e07c981 */ /* 0x0000e2000c2e1900 */
[----:B-1----:R-:W-:Y:S01]  /*0220*/  IMAD.WIDE R18, R11, 0x4, R18 ;  /* 0x000000040b127825 */ /* 0x002fe200078e0212 */
[----:B------:R-:W-:-:S04]  /*0230*/  CS2R R10, SRZ ;  /* 0x00000000000a7805 */ /* 0x000fc8000001ff00 */
[----:B------:R-:W5:Y:S04]  /*0240*/  @!P4 LDG.E.EL R8, desc[UR4][R18.64] ;  /* 0x000000041208c981 */ /* 0x000f68000c2e1900 */
[----:B------:R-:W5:Y:S04]  /*0250*/  @!P4 LDG.E.EL R11, desc[UR4][R16.64] ;  /* 0x00000004100bc981 */ /* 0x000f68000c2e1900 */
[----:B------:R-:W3:Y:S04]  /*0260*/  @!P4 LDG.E.EL R10, desc[UR4][R16.64] ;  /* 0x00000004100ac981 */ /* 0x000ee8000c2e1900 */
[----:B------:R-:W3:Y:S01]  /*0270*/  @!P4 LDG.E.EL R9, desc[UR4][R18.64] ;  /* 0x000000041209c981 */ /* 0x000ee2000c2e1900 */
[----:B0-----:R-:W-:Y:S01]  /*0280*/  HFMA2.MMA R15, -RZ, RZ, 1.625, 0 ;  /* 0x3e800000ff0f7435 */ /* 0x001fe200000001ff */
[----:B--2---:R-:W-:Y:S01]  /*0290*/  FADD R4, R4, 9.9999997473787516356e-06 ;  /* 0x3727c5ac04047421 */ /* 0x004fe20000000000 */
[----:B------:R-:W-:-:S03]  /*02a0*/  FADD R12, R5, 9.9999997473787516356e-06 ;  /* 0x3727c5ac050c7421 */ /* 0x000fc60000000000 */
[----:B------:R0:W1:Y:S08]  /*02b0*/  MUFU.SQRT R13, R4 ;  /* 0x00000004000d7308 */ /* 0x0000700000002000 */
[----:B------:R-:W2:Y:S01]  /*02c0*/  MUFU.SQRT R14, R12 ;  /* 0x0000000c000e7308 */ /* 0x000ea20000002000 */
[----:B0-----:R-:W0:Y:S01]  /*02d0*/  LDC.64 R4, c[0x0][0x238] ;  /* 0x00008e00ff047b82 */ /* 0x001e220000000a00 */
[----:B-1----:R-:W-:-:S02]  /*02e0*/  FSETP.GT.AND P0, PT, R13, 8.50705917302346158658e+37, PT ;  /* 0x7e8000000d00780b */ /* 0x002fc40003f04000 */
[----:B------:R-:W-:Y:S02]  /*02f0*/  FSETP.GEU.AND P2, PT, R13, 1.175494350822287508e-38, PT ;  /* 0x008000000d00780b */ /* 0x000fe40003f4e000 */
[C---:B--2---:R-:W-:Y:S02]  /*0300*/  FSETP.GT.AND P1, PT, R14.reuse, 8.50705917302346158658e+37, PT ;  /* 0x7e8000000e00780b */ /* 0x044fe40003f24000 */
[----:B------:R-:W-:-:S07]  /*0310*/  FSETP.GEU.AND P3, PT, R14, 1.175494350822287508e-38, PT ;  /* 0x008000000e00780b */ /* 0x000fce0003f6e000 */
[----:B------:R-:W-:-:S04]  /*0320*/  @P0 FMUL R13, R13, 0.25 ;  /* 0x3e8000000d0d0820 */ /* 0x000fc80000400000 */
[----:B------:R-:W-:Y:S01]  /*0330*/  @!P2 FMUL R13, R13, 16777216 ;  /* 0x4b8000000d0da820 */ /* 0x000fe20000400000 */
[----:B------:R-:W-:-:S04]  /*0340*/  @P1 FMUL R14, R14, 0.25 ;  /* 0x3e8000000e0e1820 */ /* 0x000fc80000400000 */
[----:B------:R-:W-:Y:S01]  /*0350*/  @!P3 FMUL R14, R14, 16777216 ;  /* 0x4b8000000e0eb820 */ /* 0x000fe20000400000 */
[----:B------:R-:W1:Y:S01]  /*0360*/  MUFU.RCP R13, R13 ;  /* 0x0000000d000d7308 */ /* 0x000e620000001000 */
[----:B------:R-:W-:-:S07]  /*0370*/  FSEL R12, R15, 1, P0 ;  /* 0x3f8000000f0c7808 */ /* 0x000fce0000000000 */
[----:B------:R-:W2:Y:S01]  /*0380*/  MUFU.RCP R14, R14 ;  /* 0x0000000e000e7308 */ /* 0x000ea20000001000 */
[----:B------:R-:W-:Y:S01]  /*0390*/  FSEL R15, R15, 1, P1 ;  /* 0x3f8000000f0f7808 */ /* 0x000fe20000800000 */
[----:B------:R-:W-:Y:S01]  /*03a0*/  @!P2 FMUL R12, R12, 16777216 ;  /* 0x4b8000000c0ca820 */ /* 0x000fe20000400000 */
[----:B----4-:R-:W-:-:S03]  /*03b0*/  FADD R3, -R6, R3 ;  /* 0x0000000306037221 */ /* 0x010fc60000000100 */
[----:B------:R-:W-:Y:S01]  /*03c0*/  @!P3 FMUL R15, R15, 16777216 ;  /* 0x4b8000000f0fb820 */ /* 0x000fe20000400000 */
[----:B---3--:R-:W-:Y:S01]  /*03d0*/  FADD R2, -R7, R2 ;  /* 0x0000000207027221 */ /* 0x008fe20000000100 */
[----:B-1----:R-:W-:Y:S02]  /*03e0*/  FMUL R13, R13, R12 ;  /* 0x0000000c0d0d7220 */ /* 0x002fe40000400000 */
[----:B--2---:R-:W-:Y:S02]  /*03f0*/  FMUL R6, R14, R15 ;  /* 0x0000000f0e067220 */ /* 0x004fe40000400000 */
[----:B------:R-:W-:Y:S02]  /*0400*/  FMUL R13, R2, R13 ;  /* 0x0000000d020d7220 */ /* 0x000fe40000400000 */
[----:B------:R-:W-:Y:S01]  /*0410*/  FMUL R6, R3, R6 ;  /* 0x0000000603067220 */ /* 0x000fe20000400000 */
[----:B0-----:R-:W-:-:S04]  /*0420*/  IMAD.WIDE R4, R0, 0x4, R4 ;  /* 0x0000000400047825 */ /* 0x001fc800078e0204 */
[----:B-----5:R-:W-:Y:S01]  /*0430*/  FFMA R8, R13, R11, R8 ;  /* 0x0000000b0d087223 */ /* 0x020fe20000000008 */
[----:B------:R-:W-:Y:S01]  /*0440*/  FFMA R9, R6, R10, R9 ;  /* 0x0000000a06097223 */ /* 0x000fe20000000009 */
[----:B------:R-:W-:Y:S06]  /*0450*/  @P4 EXIT ;  /* 0x000000000000494d */ /* 0x000fec0003800000 */
[----:B------:R-:W-:Y:S01]  /*0460*/  STG.E.64 desc[UR4][R4.64], R8 ;  /* 0x0000000804007986 */ /* 0x000fe2000c101b04 */
[----:B------:R-:W-:Y:S05]  /*0470*/  EXIT ;  /* 0x000000000000794d */ /* 0x000fea0003800000 */
.L_x_0:
[----:B------:R-:W-:-:S00]  /*0480*/  BRA `(.L_x_0) ;  /* 0xfffffffc00fc7947 */ /* 0x000fc0000383ffff */
[----:B------:R-:W-:-:S00]  /*0490*/  NOP ;  /* 0x0000000000007918 */ /* 0x000fc00000000000 */
        /* <DEDUP_REMOVED lines=14> */
.L_x_1:


//--------------------- .nv.global.init           --------------------------
	.section	.nv.global.init,"aw",@progbits
.nv.global.init:
	.type		_$_str,@object
	.size		_$_str,(_$_str_$_2 - _$_str)
_$_str:
        /*0000*/ 	.byte	0x5f, 0x5f, 0x43, 0x55, 0x44, 0x41, 0x5f, 0x46, 0x54, 0x5a, 0x00
	.type		_$_str_$_2,@object
	.size		_$_str_$_2,(.L_1 - _$_str_$_2)
_$_str_$_2:
        /*000b*/ 	.byte	0x5f, 0x5f, 0x43, 0x55, 0x44, 0x41, 0x5f, 0x50, 0x52, 0x45, 0x43, 0x5f, 0x53, 0x51, 0x52, 0x54
        /*001b*/ 	.byte	0x00
.L_1:


//--------------------- .nv.constant0.triton_poi_fused__native_batch_norm_legit_no_training_30 --------------------------
	.section	.nv.constant0.triton_poi_fused__native_batch_norm_legit_no_training_30,"a",@progbits
	.sectionflags	@""
	.align	4
.nv.constant0.triton_poi_fused__native_batch_norm_legit_no_training_30:
	.zero		580
